//
// Generated by NVIDIA NVVM Compiler
//
// Compiler Build ID: CL-36424714
// Cuda compilation tools, release 13.0, V13.0.88
// Based on NVVM 20.0.0
//

.version 9.0
.target sm_100
.address_size 64

	// .globl	_Z14vectorMultiplyPKfS0_Pfi
.extern .shared .align 16 .b8 shared_data[];

.visible .entry _Z14vectorMultiplyPKfS0_Pfi(
	.param .u64 .ptr .align 1 _Z14vectorMultiplyPKfS0_Pfi_param_0,
	.param .u64 .ptr .align 1 _Z14vectorMultiplyPKfS0_Pfi_param_1,
	.param .u64 .ptr .align 1 _Z14vectorMultiplyPKfS0_Pfi_param_2,
	.param .u32 _Z14vectorMultiplyPKfS0_Pfi_param_3
)
{
	.reg .pred 	%p<3>;
	.reg .b32 	%r<11>;
	.reg .b32 	%f<6>;
	.reg .b64 	%rd<12>;

	ld.param.u64 	%rd1, [_Z14vectorMultiplyPKfS0_Pfi_param_0];
	ld.param.u64 	%rd2, [_Z14vectorMultiplyPKfS0_Pfi_param_1];
	ld.param.u64 	%rd3, [_Z14vectorMultiplyPKfS0_Pfi_param_2];
	ld.param.u32 	%r4, [_Z14vectorMultiplyPKfS0_Pfi_param_3];
	mov.u32 	%r5, %ntid.x;
	mov.u32 	%r6, %tid.x;
	mov.u32 	%r7, %ctaid.x;
	mad.lo.s32 	%r1, %r7, %r5, %r6;
	setp.ge.s32 	%p1, %r1, %r4;
	shl.b32 	%r8, %r6, 2;
	mov.u32 	%r9, shared_data;
	add.s32 	%r2, %r9, %r8;
	shl.b32 	%r10, %r5, 2;
	add.s32 	%r3, %r2, %r10;
	@%p1 bra 	$L__BB0_2;
	cvta.to.global.u64 	%rd4, %rd1;
	cvta.to.global.u64 	%rd5, %rd2;
	mul.wide.s32 	%rd6, %r1, 4;
	add.s64 	%rd7, %rd4, %rd6;
	ld.global.f32 	%f1, [%rd7];
	st.shared.f32 	[%r2], %f1;
	add.s64 	%rd8, %rd5, %rd6;
	ld.global.f32 	%f2, [%rd8];
	st.shared.f32 	[%r3], %f2;
$L__BB0_2:
	setp.ge.s32 	%p2, %r1, %r4;
	bar.sync 	0;
	@%p2 bra 	$L__BB0_4;
	ld.shared.f32 	%f3, [%r2];
	ld.shared.f32 	%f4, [%r3];
	mul.f32 	%f5, %f3, %f4;
	cvta.to.global.u64 	%rd9, %rd3;
	mul.wide.s32 	%rd10, %r1, 4;
	add.s64 	%rd11, %rd9, %rd10;
	st.global.f32 	[%rd11], %f5;
$L__BB0_4:
	ret;

}


// ===== COMPILED SASS (sm_100) =====

	.target	sm_100

	.elftype	@"ET_EXEC"


//--------------------- .note.nv.tkinfo           --------------------------
	.section	.note.nv.tkinfo,"",@"SHT_NOTE"
	.sectionflags	@"SHF_NOTE_NV_TKINFO"
	.tkinfo
        /*0018*/ 	.word	0x00000002
        /*0030*/ 	.string	""
        /*0030*/ 	.string	"ptxas"
        /*0030*/ 	.string	"Cuda compilation tools, release 13.0, V13.0.88"
        /*0030*/ 	.string	"Build cuda_13.0.r13.0/compiler.36424714_0"
        /*0030*/ 	.string	"-arch sm_100 -m 64 "



//--------------------- .note.nv.cuinfo           --------------------------
	.section	.note.nv.cuinfo,"",@"SHT_NOTE"
	.sectionflags	@"SHF_NOTE_NV_CUINFO"
        /*0018*/ 	.short	0x0002
        /*001a*/ 	.short	0x0064
        /*001c*/ 	.short	0x0082
	.zero		2


//--------------------- .nv.info                  --------------------------
	.section	.nv.info,"",@"SHT_CUDA_INFO"
	.align	4


	//----- nvinfo : EIATTR_REGCOUNT
	.align		4
        /*0000*/ 	.byte	0x04, 0x2f
        /*0002*/ 	.short	(.L_1 - .L_0)
	.align		4
.L_0:
        /*0004*/ 	.word	index@(_Z14vectorMultiplyPKfS0_Pfi)
        /*0008*/ 	.word	0x0000000c


	//----- nvinfo : EIATTR_FRAME_SIZE
	.align		4
.L_1:
        /*000c*/ 	.byte	0x04, 0x11
        /*000e*/ 	.short	(.L_3 - .L_2)
	.align		4
.L_2:
        /*0010*/ 	.word	index@(_Z14vectorMultiplyPKfS0_Pfi)
        /*0014*/ 	.word	0x00000000


	//----- nvinfo : EIATTR_MIN_STACK_SIZE
	.align		4
.L_3:
        /*0018*/ 	.byte	0x04, 0x12
        /*001a*/ 	.short	(.L_5 - .L_4)
	.align		4
.L_4:
        /*001c*/ 	.word	index@(_Z14vectorMultiplyPKfS0_Pfi)
        /*0020*/ 	.word	0x00000000
.L_5:


//--------------------- .nv.compat                --------------------------
	.section	.nv.compat,"",@"SHT_CUDA_COMPAT_INFO"
	.align	4
        /*0000*/ 	.byte	0x02, 0x09, 0x00, 0x00, 0x02, 0x02, 0x01, 0x00, 0x02, 0x05, 0x05, 0x00, 0x03, 0x07, 0x01, 0x01
        /*0010*/ 	.byte	0x02, 0x03, 0x00, 0x00, 0x02, 0x06, 0x01, 0x00, 0x04, 0x0b, 0x08, 0x00, 0x09, 0x00, 0x00, 0x00
        /*0020*/ 	.byte	0x00, 0x00, 0x00, 0x00


//--------------------- .nv.info._Z14vectorMultiplyPKfS0_Pfi --------------------------
	.section	.nv.info._Z14vectorMultiplyPKfS0_Pfi,"",@"SHT_CUDA_INFO"
	.sectionflags	@""
	.align	4


	//----- nvinfo : EIATTR_CUDA_API_VERSION
	.align		4
        /*0000*/ 	.byte	0x04, 0x37
        /*0002*/ 	.short	(.L_7 - .L_6)
.L_6:
        /*0004*/ 	.word	0x00000082


	//----- nvinfo : EIATTR_KPARAM_INFO
	.align		4
.L_7:
        /*0008*/ 	.byte	0x04, 0x17
        /*000a*/ 	.short	(.L_9 - .L_8)
.L_8:
        /*000c*/ 	.word	0x00000000
        /*0010*/ 	.short	0x0003
        /*0012*/ 	.short	0x0018
        /*0014*/ 	.byte	0x00, 0xf0, 0x11, 0x00


	//----- nvinfo : EIATTR_KPARAM_INFO
	.align		4
.L_9:
        /*0018*/ 	.byte	0x04, 0x17
        /*001a*/ 	.short	(.L_11 - .L_10)
.L_10:
        /*001c*/ 	.word	0x00000000
        /*0020*/ 	.short	0x0002
        /*0022*/ 	.short	0x0010
        /*0024*/ 	.byte	0x00, 0xf5, 0x21, 0x00


	//----- nvinfo : EIATTR_KPARAM_INFO
	.align		4
.L_11:
        /*0028*/ 	.byte	0x04, 0x17
        /*002a*/ 	.short	(.L_13 - .L_12)
.L_12:
        /*002c*/ 	.word	0x00000000
        /*0030*/ 	.short	0x0001
        /*0032*/ 	.short	0x0008
        /*0034*/ 	.byte	0x00, 0xf5, 0x21, 0x00


	//----- nvinfo : EIATTR_KPARAM_INFO
	.align		4
.L_13:
        /*0038*/ 	.byte	0x04, 0x17
        /*003a*/ 	.short	(.L_15 - .L_14)
.L_14:
        /*003c*/ 	.word	0x00000000
        /*0040*/ 	.short	0x0000
        /*0042*/ 	.short	0x0000
        /*0044*/ 	.byte	0x00, 0xf5, 0x21, 0x00


	//----- nvinfo : EIATTR_SPARSE_MMA_MASK
	.align		4
.L_15:
        /*0048*/ 	.byte	0x03, 0x50
        /*004a*/ 	.short	0x0000


	//----- nvinfo : EIATTR_MAXREG_COUNT
	.align		4
        /*004c*/ 	.byte	0x03, 0x1b
        /*004e*/ 	.short	0x00ff


	//----- nvinfo : EIATTR_NUM_BARRIERS
	.align		4
        /*0050*/ 	.byte	0x02, 0x4c
        /*0052*/ 	.byte	0x01
	.zero		1


	//----- nvinfo : EIATTR_MERCURY_ISA_VERSION
	.align		4
        /*0054*/ 	.byte	0x03, 0x5f
        /*0056*/ 	.short	0x0101


	//----- nvinfo : EIATTR_VRC_CTA_INIT_COUNT
	.align		4
        /*0058*/ 	.byte	0x02, 0x4a
	.zero		1
	.zero		1


	//----- nvinfo : EIATTR_EXIT_INSTR_OFFSETS
	.align		4
        /*005c*/ 	.byte	0x04, 0x1c
        /*005e*/ 	.short	(.L_17 - .L_16)


	//   ....[0]....
.L_16:
        /*0060*/ 	.word	0x00000160


	//   ....[1]....
        /*0064*/ 	.word	0x000001d0


	//----- nvinfo : EIATTR_CBANK_PARAM_SIZE
	.align		4
.L_17:
        /*0068*/ 	.byte	0x03, 0x19
        /*006a*/ 	.short	0x001c


	//----- nvinfo : EIATTR_PARAM_CBANK
	.align		4
        /*006c*/ 	.byte	0x04, 0x0a
        /*006e*/ 	.short	(.L_19 - .L_18)
	.align		4
.L_18:
        /*0070*/ 	.word	index@(.nv.constant0._Z14vectorMultiplyPKfS0_Pfi)
        /*0074*/ 	.short	0x0380
        /*0076*/ 	.short	0x001c


	//----- nvinfo : EIATTR_SW_WAR
	.align		4
.L_19:
        /*0078*/ 	.byte	0x04, 0x36
        /*007a*/ 	.short	(.L_21 - .L_20)
.L_20:
        /*007c*/ 	.word	0x00000008
.L_21:


//--------------------- .nv.callgraph             --------------------------
	.section	.nv.callgraph,"",@"SHT_CUDA_CALLGRAPH"
	.align	4
	.sectionentsize	8
	.align		4
        /*0000*/ 	.word	0x00000000
	.align		4
        /*0004*/ 	.word	0xffffffff
	.align		4
        /*0008*/ 	.word	0x00000000
	.align		4
        /*000c*/ 	.word	0xfffffffe
	.align		4
        /*0010*/ 	.word	0x00000000
	.align		4
        /*0014*/ 	.word	0xfffffffd
	.align		4
        /*0018*/ 	.word	0x00000000
	.align		4
        /*001c*/ 	.word	0xfffffffc


//--------------------- .text._Z14vectorMultiplyPKfS0_Pfi --------------------------
	.section	.text._Z14vectorMultiplyPKfS0_Pfi,"ax",@progbits
	.align	128
        .global         _Z14vectorMultiplyPKfS0_Pfi
        .type           _Z14vectorMultiplyPKfS0_Pfi,@function
        .size           _Z14vectorMultiplyPKfS0_Pfi,(.L_x_1 - _Z14vectorMultiplyPKfS0_Pfi)
        .other          _Z14vectorMultiplyPKfS0_Pfi,@"STO_CUDA_ENTRY STV_DEFAULT"
_Z14vectorMultiplyPKfS0_Pfi:
.text._Z14vectorMultiplyPKfS0_Pfi:
[----:B------:R-:W-:Y:S01]  /*0000*/  LDC R1, c[0x0][0x37c] ;  /* 0x0000df00ff017b82 */ /* 0x000fe20000000800 */
[----:B------:R-:W0:Y:S07]  /*0010*/  S2R R0, SR_TID.X ;  /* 0x0000000000007919 */ /* 0x000e2e0000002100 */
[----:B------:R-:W0:Y:S01]  /*0020*/  S2UR UR4, SR_CTAID.X ;  /* 0x00000000000479c3 */ /* 0x000e220000002500 */
[----:B------:R-:W1:Y:S01]  /*0030*/  LDCU UR5, c[0x0][0x398] ;  /* 0x00007300ff0577ac */ /* 0x000e620008000800 */
[----:B------:R-:W2:Y:S06]  /*0040*/  LDCU.64 UR6, c[0x0][0x358] ;  /* 0x00006b00ff0677ac */ /* 0x000eac0008000a00 */
[----:B------:R-:W0:Y:S08]  /*0050*/  LDC R9, c[0x0][0x360] ;  /* 0x0000d800ff097b82 */ /* 0x000e300000000800 */
[----:B------:R-:W3:Y:S08]  /*0060*/  LDC.64 R2, c[0x0][0x380] ;  /* 0x0000e000ff027b82 */ /* 0x000ef00000000a00 */
[----:B------:R-:W4:Y:S01]  /*0070*/  LDC.64 R4, c[0x0][0x388] ;  /* 0x0000e200ff047b82 */ /* 0x000f220000000a00 */
[----:B0-----:R-:W-:-:S05]  /*0080*/  IMAD R7, R9, UR4, R0 ;  /* 0x0000000409077c24 */ /* 0x001fca000f8e0200 */
[----:B-1----:R-:W-:-:S13]  /*0090*/  ISETP.GE.AND P0, PT, R7, UR5, PT ;  /* 0x0000000507007c0c */ /* 0x002fda000bf06270 */
[----:B---3--:R-:W-:-:S04]  /*00a0*/  @!P0 IMAD.WIDE R2, R7, 0x4, R2 ;  /* 0x0000000407028825 */ /* 0x008fc800078e0202 */
[----:B----4-:R-:W-:Y:S02]  /*00b0*/  @!P0 IMAD.WIDE R4, R7, 0x4, R4 ;  /* 0x0000000407048825 */ /* 0x010fe400078e0204 */
[----:B--2---:R-:W2:Y:S04]  /*00c0*/  @!P0 LDG.E R3, desc[UR6][R2.64] ;  /* 0x0000000602038981 */ /* 0x004ea8000c1e1900 */
[----:B------:R-:W3:Y:S01]  /*00d0*/  @!P0 LDG.E R5, desc[UR6][R4.64] ;  /* 0x0000000604058981 */ /* 0x000ee2000c1e1900 */
[----:B------:R-:W0:Y:S01]  /*00e0*/  S2UR UR5, SR_CgaCtaId ;  /* 0x00000000000579c3 */ /* 0x000e220000008800 */
[----:B------:R-:W-:Y:S02]  /*00f0*/  UMOV UR4, 0x400 ;  /* 0x0000040000047882 */ /* 0x000fe40000000000 */
[----:B0-----:R-:W-:-:S06]  /*0100*/  ULEA UR4, UR5, UR4, 0x18 ;  /* 0x0000000405047291 */ /* 0x001fcc000f8ec0ff */
[----:B------:R-:W-:-:S04]  /*0110*/  LEA R0, R0, UR4, 0x2 ;  /* 0x0000000400007c11 */ /* 0x000fc8000f8e10ff */
[----:B------:R-:W-:Y:S01]  /*0120*/  LEA R6, R9, R0, 0x2 ;  /* 0x0000000009067211 */ /* 0x000fe200078e10ff */
[----:B--2---:R0:W-:Y:S04]  /*0130*/  @!P0 STS [R0], R3 ;  /* 0x0000000300008388 */ /* 0x0041e80000000800 */
[----:B---3--:R0:W-:Y:S01]  /*0140*/  @!P0 STS [R6], R5 ;  /* 0x0000000506008388 */ /* 0x0081e20000000800 */
[----:B------:R-:W-:Y:S06]  /*0150*/  BAR.SYNC.DEFER_BLOCKING 0x0 ;  /* 0x0000000000007b1d */ /* 0x000fec0000010000 */
[----:B------:R-:W-:Y:S05]  /*0160*/  @P0 EXIT ;  /* 0x000000000000094d */ /* 0x000fea0003800000 */
[----:B0-----:R-:W-:Y:S01]  /*0170*/  LDS R0, [R0] ;  /* 0x0000000000007984 */ /* 0x001fe20000000800 */
[----:B------:R-:W0:Y:S03]  /*0180*/  LDC.64 R2, c[0x0][0x390] ;  /* 0x0000e400ff027b82 */ /* 0x000e260000000a00 */
[----:B------:R-:W1:Y:S01]  /*0190*/  LDS R5, [R6] ;  /* 0x0000000006057984 */ /* 0x000e620000000800 */
[----:B0-----:R-:W-:-:S04]  /*01a0*/  IMAD.WIDE R2, R7, 0x4, R2 ;  /* 0x0000000407027825 */ /* 0x001fc800078e0202 */
[----:B-1----:R-:W-:-:S05]  /*01b0*/  FMUL R5, R0, R5 ;  /* 0x0000000500057220 */ /* 0x002fca0000400000 */
[----:B------:R-:W-:Y:S01]  /*01c0*/  STG.E desc[UR6][R2.64], R5 ;  /* 0x0000000502007986 */ /* 0x000fe2000c101906 */
[----:B------:R-:W-:Y:S05]  /*01d0*/  EXIT ;  /* 0x000000000000794d */ /* 0x000fea0003800000 */
.L_x_0:
[----:B------:R-:W-:-:S00]  /*01e0*/  BRA `(.L_x_0) ;  /* 0xfffffffc00fc7947 */ /* 0x000fc0000383ffff */
[----:B------:R-:W-:-:S00]  /*01f0*/  NOP ;  /* 0x0000000000007918 */ /* 0x000fc00000000000 */
        /* <DEDUP_REMOVED lines=8> */
.L_x_1:


//--------------------- .nv.shared._Z14vectorMultiplyPKfS0_Pfi --------------------------
	.section	.nv.shared._Z14vectorMultiplyPKfS0_Pfi,"aw",@nobits
	.sectionflags	@""
	.align	16
	.zero		1024


//--------------------- .nv.shared.reserved.0     --------------------------
	.section	.nv.shared.reserved.0,"aw",@nobits
	.weak		__nv_reservedSMEM_offset_0_alias
	.size		__nv_reservedSMEM_offset_0_alias, 0, 64
	.other		__nv_reservedSMEM_offset_0_alias,@"STO_CUDA_RESERVED_SHARED STV_DEFAULT"
__nv_reservedSMEM_offset_0_alias:
	.zero		0
	.zero		64


//--------------------- .nv.constant0._Z14vectorMultiplyPKfS0_Pfi --------------------------
	.section	.nv.constant0._Z14vectorMultiplyPKfS0_Pfi,"a",@progbits
	.sectionflags	@""
	.align	4
.nv.constant0._Z14vectorMultiplyPKfS0_Pfi:
	.zero		924


//--------------------- SYMBOLS --------------------------

	.type		.nv.reservedSmem.offset0,@object
	.size		.nv.reservedSmem.offset0,0x4
	.type		.nv.reservedSmem.cap,@object
	.size		.nv.reservedSmem.cap,0x4
